	.headerflags	@"EF_CUDA_TEXMODE_UNIFIED EF_CUDA_64BIT_ADDRESS EF_CUDA_ACCELERATORS EF_CUDA_SM90 EF_CUDA_VIRTUAL_SM(EF_CUDA_SM90)"
	.elftype	@"ET_EXEC"


//--------------------- .nv.info                  --------------------------
	.section	.nv.info,"",@"SHT_CUDA_INFO"
	.align	4


	//----- nvinfo : EIATTR_REGCOUNT
	.align		4
        /*0000*/ 	.byte	0x04, 0x2f
        /*0002*/ 	.short	(.L_2 - .L_1)
	.align		4
.L_1:
        /*0004*/ 	.word	index@(triton_poi_fused_native_layer_norm_relu_0)
        /*0008*/ 	.word	0x00000012


	//----- nvinfo : EIATTR_MIN_STACK_SIZE
	.align		4
.L_2:
        /*000c*/ 	.byte	0x04, 0x12
        /*000e*/ 	.short	(.L_4 - .L_3)
	.align		4
.L_3:
        /*0010*/ 	.word	index@(triton_poi_fused_native_layer_norm_relu_0)
        /*0014*/ 	.word	0x00000000


	//----- nvinfo : EIATTR_FRAME_SIZE
	.align		4
.L_4:
        /*0018*/ 	.byte	0x04, 0x11
        /*001a*/ 	.short	(.L_6 - .L_5)
	.align		4
.L_5:
        /*001c*/ 	.word	index@(triton_poi_fused_native_layer_norm_relu_0)
        /*0020*/ 	.word	0x00000000


	//----- nvinfo : EIATTR_MIN_STACK_SIZE
	.align		4
.L_6:
        /*0024*/ 	.byte	0x04, 0x12
        /*0026*/ 	.short	(.L_8 - .L_7)
	.align		4
.L_7:
        /*0028*/ 	.word	index@(triton_poi_fused_native_layer_norm_relu_0)
        /*002c*/ 	.word	0x00000000
.L_8:


//--------------------- .nv.info.triton_poi_fused_native_layer_norm_relu_0 --------------------------
	.section	.nv.info.triton_poi_fused_native_layer_norm_relu_0,"",@"SHT_CUDA_INFO"
	.sectionflags	@""
	.align	4


	//----- nvinfo : EIATTR_CUDA_API_VERSION
	.align		4
        /*0000*/ 	.byte	0x04, 0x37
        /*0002*/ 	.short	(.L_10 - .L_9)
.L_9:
        /*0004*/ 	.word	0x0000007c


	//----- nvinfo : EIATTR_KPARAM_INFO
	.align		4
.L_10:
        /*0008*/ 	.byte	0x04, 0x17
        /*000a*/ 	.short	(.L_12 - .L_11)
.L_11:
        /*000c*/ 	.word	0x00000000
        /*0010*/ 	.short	0x0003
        /*0012*/ 	.short	0x0018
        /*0014*/ 	.byte	0x00, 0xf0, 0x11, 0x00


	//----- nvinfo : EIATTR_KPARAM_INFO
	.align		4
.L_12:
        /*0018*/ 	.byte	0x04, 0x17
        /*001a*/ 	.short	(.L_14 - .L_13)
.L_13:
        /*001c*/ 	.word	0x00000000
        /*0020*/ 	.short	0x0002
        /*0022*/ 	.short	0x0010
        /*0024*/ 	.byte	0x00, 0xf4, 0x21, 0x00


	//----- nvinfo : EIATTR_KPARAM_INFO
	.align		4
.L_14:
        /*0028*/ 	.byte	0x04, 0x17
        /*002a*/ 	.short	(.L_16 - .L_15)
.L_15:
        /*002c*/ 	.word	0x00000000
        /*0030*/ 	.short	0x0001
        /*0032*/ 	.short	0x0008
        /*0034*/ 	.byte	0x00, 0xf4, 0x21, 0x00


	//----- nvinfo : EIATTR_KPARAM_INFO
	.align		4
.L_16:
        /*0038*/ 	.byte	0x04, 0x17
        /*003a*/ 	.short	(.L_18 - .L_17)
.L_17:
        /*003c*/ 	.word	0x00000000
        /*0040*/ 	.short	0x0000
        /*0042*/ 	.short	0x0000
        /*0044*/ 	.byte	0x00, 0xf4, 0x21, 0x00


	//----- nvinfo : EIATTR_SPARSE_MMA_MASK
	.align		4
.L_18:
        /*0048*/ 	.byte	0x03, 0x50
        /*004a*/ 	.short	0x0000


	//----- nvinfo : EIATTR_MAXREG_COUNT
	.align		4
        /*004c*/ 	.byte	0x03, 0x1b
        /*004e*/ 	.short	0x00ff


	//----- nvinfo : EIATTR_EXIT_INSTR_OFFSETS
	.align		4
        /*0050*/ 	.byte	0x04, 0x1c
        /*0052*/ 	.short	(.L_20 - .L_19)


	//   ....[0]....
.L_19:
        /*0054*/ 	.word	0x00000460


	//   ....[1]....
        /*0058*/ 	.word	0x000004c0


	//----- nvinfo : EIATTR_REQNTID
	.align		4
.L_20:
        /*005c*/ 	.byte	0x04, 0x10
        /*005e*/ 	.short	(.L_22 - .L_21)
.L_21:
        /*0060*/ 	.word	0x00000020
        /*0064*/ 	.word	0x00000001
        /*0068*/ 	.word	0x00000001


	//----- nvinfo : EIATTR_CBANK_PARAM_SIZE
	.align		4
.L_22:
        /*006c*/ 	.byte	0x03, 0x19
        /*006e*/ 	.short	0x001c


	//----- nvinfo : EIATTR_PARAM_CBANK
	.align		4
        /*0070*/ 	.byte	0x04, 0x0a
        /*0072*/ 	.short	(.L_24 - .L_23)
	.align		4
.L_23:
        /*0074*/ 	.word	index@(.nv.constant0.triton_poi_fused_native_layer_norm_relu_0)
        /*0078*/ 	.short	0x0210
        /*007a*/ 	.short	0x001c


	//----- nvinfo : EIATTR_SW_WAR
	.align		4
.L_24:
        /*007c*/ 	.byte	0x04, 0x36
        /*007e*/ 	.short	(.L_26 - .L_25)
.L_25:
        /*0080*/ 	.word	0x00000008
.L_26:


//--------------------- .nv.callgraph             --------------------------
	.section	.nv.callgraph,"",@"SHT_CUDA_CALLGRAPH"
	.align	4
	.sectionentsize	8
	.align		4
        /*0000*/ 	.word	0x00000000
	.align		4
        /*0004*/ 	.word	0xffffffff
	.align		4
        /*0008*/ 	.word	0x00000000
	.align		4
        /*000c*/ 	.word	0xfffffffe
	.align		4
        /*0010*/ 	.word	0x00000000
	.align		4
        /*0014*/ 	.word	0xfffffffd
	.align		4
        /*0018*/ 	.word	0x00000000
	.align		4
        /*001c*/ 	.word	0xfffffffc


//--------------------- .nv.constant4             --------------------------
	.section	.nv.constant4,"a",@progbits
	.align	8
	.align		8
.nv.constant4:
        /*0000*/ 	.dword	_$_str


//--------------------- .text.triton_poi_fused_native_layer_norm_relu_0 --------------------------
	.section	.text.triton_poi_fused_native_layer_norm_relu_0,"ax",@progbits
	.align	128
        .global         triton_poi_fused_native_layer_norm_relu_0
        .type           triton_poi_fused_native_layer_norm_relu_0,@function
        .size           triton_poi_fused_native_layer_norm_relu_0,(.L_x_1 - triton_poi_fused_native_layer_norm_relu_0)
        .other          triton_poi_fused_native_layer_norm_relu_0,@"STO_CUDA_ENTRY STV_DEFAULT"
triton_poi_fused_native_layer_norm_relu_0:
.text.triton_poi_fused_native_layer_norm_relu_0:
[----:B------:R-:W0:Y:S02]  /*0000*/  LDC R1, c[0x0][0x28] ;  /* 0x00000a00ff017b82 */ /* 0x000e240000000800 */
[----:B------:R-:W1:Y:S01]  /*0010*/  S2R R0, SR_TID.X ;  /* 0x0000000000007919 */ /* 0x000e620000002100 */
[----:B------:R-:W2:Y:S01]  /*0020*/  LDC.64 R2, c[0x0][0x210] ;  /* 0x00008400ff027b82 */ /* 0x000ea20000000a00 */
[----:B------:R-:W-:Y:S01]  /*0030*/  ULDC.64 UR4, c[0x0][0x208] ;  /* 0x0000820000047ab9 */ /* 0x000fe20000000a00 */
[----:B------:R-:W-:Y:S01]  /*0040*/  CS2R R6, SRZ ;  /* 0x0000000000067805 */ /* 0x000fe2000001ff00 */
[----:B------:R-:W3:Y:S01]  /*0050*/  S2R R9, SR_CTAID.X ;  /* 0x0000000000097919 */ /* 0x000ee20000002500 */
[----:B------:R-:W-:Y:S02]  /*0060*/  CS2R R10, SRZ ;  /* 0x00000000000a7805 */ /* 0x000fe4000001ff00 */
[----:B------:R-:W-:Y:S02]  /*0070*/  MOV R8, RZ ;  /* 0x000000ff00087202 */ /* 0x000fe40000000f00 */
[----:B-1----:R-:W-:-:S04]  /*0080*/  SHF.L.U32 R0, R0, 0x1, RZ ;  /* 0x0000000100007819 */ /* 0x002fc800000006ff */
[----:B------:R-:W-:-:S04]  /*0090*/  LOP3.LUT R0, R0, 0x3e, RZ, 0xc0, !PT ;  /* 0x0000003e00007812 */ /* 0x000fc800078ec0ff */
[----:B---3--:R-:W-:Y:S01]  /*00a0*/  LEA R9, R9, R0, 0x6 ;  /* 0x0000000009097211 */ /* 0x008fe200078e30ff */
[----:B------:R-:W-:-:S03]  /*00b0*/  HFMA2.MMA R0, -RZ, RZ, 0, 0 ;  /* 0x00000000ff007435 */ /* 0x000fc600000001ff */
[C---:B------:R-:W-:Y:S02]  /*00c0*/  ISETP.GE.AND P0, PT, R9.reuse, 0x40, PT ;  /* 0x000000400900780c */ /* 0x040fe40003f06270 */
[----:B------:R-:W-:-:S05]  /*00d0*/  SHF.L.U32 R5, R9, 0x2, RZ ;  /* 0x0000000209057819 */ /* 0x000fca00000006ff */
[----:B--2---:R-:W-:Y:S01]  /*00e0*/  IMAD.WIDE R2, R5, 0x4, R2 ;  /* 0x0000000405027825 */ /* 0x004fe200078e0202 */
[----:B------:R-:W-:-:S05]  /*00f0*/  CS2R R4, SRZ ;  /* 0x0000000000047805 */ /* 0x000fca000001ff00 */
[----:B------:R-:W2:Y:S04]  /*0100*/  @!P0 LDG.E.EL R0, desc[UR4][R2.64] ;  /* 0x0000000402008981 */ /* 0x000ea8000c2e1900 */
[----:B------:R-:W3:Y:S04]  /*0110*/  @!P0 LDG.E.EL R5, desc[UR4][R2.64+0x4] ;  /* 0x0000040402058981 */ /* 0x000ee8000c2e1900 */
[----:B------:R-:W4:Y:S04]  /*0120*/  @!P0 LDG.E.EL R7, desc[UR4][R2.64+0x8] ;  /* 0x0000080402078981 */ /* 0x000f28000c2e1900 */
[----:B------:R-:W5:Y:S04]  /*0130*/  @!P0 LDG.E.EL R4, desc[UR4][R2.64+0x10] ;  /* 0x0000100402048981 */ /* 0x000f68000c2e1900 */
[----:B------:R-:W5:Y:S04]  /*0140*/  @!P0 LDG.E.EL R6, desc[UR4][R2.64+0x14] ;  /* 0x0000140402068981 */ /* 0x000f68000c2e1900 */
[----:B------:R-:W5:Y:S04]  /*0150*/  @!P0 LDG.E.EL R10, desc[UR4][R2.64+0xc] ;  /* 0x00000c04020a8981 */ /* 0x000f68000c2e1900 */
[----:B------:R-:W5:Y:S04]  /*0160*/  @!P0 LDG.E.EL R8, desc[UR4][R2.64+0x18] ;  /* 0x0000180402088981 */ /* 0x000f68000c2e1900 */
[----:B------:R1:W5:Y:S01]  /*0170*/  @!P0 LDG.E.EL R11, desc[UR4][R2.64+0x1c] ;  /* 0x00001c04020b8981 */ /* 0x000362000c2e1900 */
[----:B--2---:R-:W-:-:S02]  /*0180*/  FSETP.GEU.AND P6, PT, R0, RZ, PT ;  /* 0x000000ff0000720b */ /* 0x004fc40003fce000 */
[----:B---3--:R-:W-:Y:S02]  /*0190*/  FSETP.GEU.AND P2, PT, R5, RZ, PT ;  /* 0x000000ff0500720b */ /* 0x008fe40003f4e000 */
[----:B------:R-:W-:Y:S02]  /*01a0*/  FSEL R13, R0, RZ, P6 ;  /* 0x000000ff000d7208 */ /* 0x000fe40003000000 */
[----:B----4-:R-:W-:Y:S02]  /*01b0*/  FSETP.GEU.AND P4, PT, R7, RZ, PT ;  /* 0x000000ff0700720b */ /* 0x010fe40003f8e000 */
[----:B------:R-:W-:Y:S02]  /*01c0*/  FSEL R12, R5, RZ, P2 ;  /* 0x000000ff050c7208 */ /* 0x000fe40001000000 */
[----:B-----5:R-:W-:Y:S02]  /*01d0*/  FSETP.GEU.AND P1, PT, R4, RZ, PT ;  /* 0x000000ff0400720b */ /* 0x020fe40003f2e000 */
[----:B------:R-:W-:-:S02]  /*01e0*/  FSEL R7, R7, RZ, P4 ;  /* 0x000000ff07077208 */ /* 0x000fc40002000000 */
[----:B------:R-:W-:Y:S01]  /*01f0*/  FSETP.GEU.AND P3, PT, R6, RZ, PT ;  /* 0x000000ff0600720b */ /* 0x000fe20003f6e000 */
[----:B-1----:R-:W-:Y:S01]  /*0200*/  FADD R2, R13, R12 ;  /* 0x0000000c0d027221 */ /* 0x002fe20000000000 */
[----:B------:R-:W-:Y:S02]  /*0210*/  FSETP.GEU.AND P6, PT, R10, RZ, PT ;  /* 0x000000ff0a00720b */ /* 0x000fe40003fce000 */
[----:B------:R-:W-:Y:S02]  /*0220*/  FSEL R0, R4, RZ, P1 ;  /* 0x000000ff04007208 */ /* 0x000fe40000800000 */
[----:B------:R-:W-:Y:S02]  /*0230*/  FSETP.GEU.AND P5, PT, R8, RZ, PT ;  /* 0x000000ff0800720b */ /* 0x000fe40003fae000 */
[----:B------:R-:W-:Y:S01]  /*0240*/  FSEL R6, R6, RZ, P3 ;  /* 0x000000ff06067208 */ /* 0x000fe20001800000 */
[----:B------:R-:W-:Y:S01]  /*0250*/  FADD R2, R2, R7 ;  /* 0x0000000702027221 */ /* 0x000fe20000000000 */
[----:B------:R-:W-:Y:S01]  /*0260*/  FSEL R15, R10, RZ, P6 ;  /* 0x000000ff0a0f7208 */ /* 0x000fe20003000000 */
[----:B------:R-:W1:Y:S01]  /*0270*/  LDC.64 R4, c[0x0][0x218] ;  /* 0x00008600ff047b82 */ /* 0x000e620000000a00 */
[C---:B------:R-:W-:Y:S01]  /*0280*/  FSETP.GEU.AND P1, PT, R11.reuse, RZ, PT ;  /* 0x000000ff0b00720b */ /* 0x040fe20003f2e000 */
[----:B------:R-:W-:Y:S01]  /*0290*/  FADD R3, R0, R6 ;  /* 0x0000000600037221 */ /* 0x000fe20000000000 */
[----:B------:R-:W-:Y:S01]  /*02a0*/  FSEL R8, R8, RZ, P5 ;  /* 0x000000ff08087208 */ /* 0x000fe20002800000 */
[----:B------:R-:W-:Y:S01]  /*02b0*/  FADD R2, R2, R15 ;  /* 0x0000000f02027221 */ /* 0x000fe20000000000 */
[----:B------:R-:W-:-:S03]  /*02c0*/  FSEL R10, R11, RZ, P1 ;  /* 0x000000ff0b0a7208 */ /* 0x000fc60000800000 */
[----:B------:R-:W-:Y:S01]  /*02d0*/  FADD R3, R3, R8 ;  /* 0x0000000803037221 */ /* 0x000fe20000000000 */
[----:B------:R-:W-:-:S03]  /*02e0*/  FMUL R2, R2, 0.25 ;  /* 0x3e80000002027820 */ /* 0x000fc60000400000 */
[----:B------:R-:W-:Y:S01]  /*02f0*/  FADD R3, R3, R10 ;  /* 0x0000000a03037221 */ /* 0x000fe20000000000 */
[--C-:B------:R-:W-:Y:S01]  /*0300*/  FADD R12, R12, -R2.reuse ;  /* 0x800000020c0c7221 */ /* 0x100fe20000000000 */
[--C-:B------:R-:W-:Y:S02]  /*0310*/  FADD R13, R13, -R2.reuse ;  /* 0x800000020d0d7221 */ /* 0x100fe40000000000 */
[----:B------:R-:W-:Y:S01]  /*0320*/  FMUL R3, R3, 0.25 ;  /* 0x3e80000003037820 */ /* 0x000fe20000400000 */
[----:B------:R-:W-:Y:S01]  /*0330*/  FMUL R12, R12, R12 ;  /* 0x0000000c0c0c7220 */ /* 0x000fe20000400000 */
[----:B------:R-:W-:Y:S02]  /*0340*/  FADD R7, R7, -R2 ;  /* 0x8000000207077221 */ /* 0x000fe40000000000 */
[----:B------:R-:W-:Y:S01]  /*0350*/  FADD R6, R6, -R3 ;  /* 0x8000000306067221 */ /* 0x000fe20000000000 */
[----:B------:R-:W-:-:S03]  /*0360*/  FFMA R12, R13, R13, R12 ;  /* 0x0000000d0d0c7223 */ /* 0x000fc6000000000c */
[----:B------:R-:W-:Y:S01]  /*0370*/  FMUL R11, R6, R6 ;  /* 0x00000006060b7220 */ /* 0x000fe20000400000 */
[----:B------:R-:W-:Y:S02]  /*0380*/  FFMA R12, R7, R7, R12 ;  /* 0x00000007070c7223 */ /* 0x000fe4000000000c */
[----:B------:R-:W2:Y:S01]  /*0390*/  LDC.64 R6, c[0x0][0x220] ;  /* 0x00008800ff067b82 */ /* 0x000ea20000000a00 */
[--C-:B------:R-:W-:Y:S01]  /*03a0*/  FADD R0, R0, -R3.reuse ;  /* 0x8000000300007221 */ /* 0x100fe20000000000 */
[----:B------:R-:W-:-:S03]  /*03b0*/  FADD R8, R8, -R3 ;  /* 0x8000000308087221 */ /* 0x000fc60000000000 */
[----:B------:R-:W-:Y:S01]  /*03c0*/  FFMA R11, R0, R0, R11 ;  /* 0x00000000000b7223 */ /* 0x000fe2000000000b */
[----:B------:R-:W-:Y:S01]  /*03d0*/  HFMA2.MMA R0, -RZ, RZ, 1.625, 0 ;  /* 0x3e800000ff007435 */ /* 0x000fe200000001ff */
[----:B------:R-:W-:Y:S01]  /*03e0*/  FADD R15, R15, -R2 ;  /* 0x800000020f0f7221 */ /* 0x000fe20000000000 */
[----:B-1----:R-:W-:-:S04]  /*03f0*/  IMAD.WIDE R4, R9, 0x4, R4 ;  /* 0x0000000409047825 */ /* 0x002fc800078e0204 */
[----:B------:R-:W-:Y:S01]  /*0400*/  FFMA R11, R8, R8, R11 ;  /* 0x00000008080b7223 */ /* 0x000fe2000000000b */
[----:B------:R-:W-:Y:S01]  /*0410*/  FADD R10, R10, -R3 ;  /* 0x800000030a0a7221 */ /* 0x000fe20000000000 */
[----:B------:R-:W-:Y:S01]  /*0420*/  FFMA R12, R15, R15, R12 ;  /* 0x0000000f0f0c7223 */ /* 0x000fe2000000000c */
[----:B------:R1:W-:Y:S02]  /*0430*/  @!P0 STG.E.64 desc[UR4][R4.64], R2 ;  /* 0x0000000204008986 */ /* 0x0003e4000c101b04 */
[----:B------:R-:W-:Y:S01]  /*0440*/  FFMA R11, R10, R10, R11 ;  /* 0x0000000a0a0b7223 */ /* 0x000fe2000000000b */
[----:B------:R-:W-:Y:S01]  /*0450*/  FFMA R12, R12, R0, 9.9999997473787516356e-06 ;  /* 0x3727c5ac0c0c7423 */ /* 0x000fe20000000000 */
[----:B------:R-:W-:Y:S06]  /*0460*/  @P0 EXIT ;  /* 0x000000000000094d */ /* 0x000fec0003800000 */
[----:B------:R-:W-:Y:S01]  /*0470*/  FFMA R11, R11, R0, 9.9999997473787516356e-06 ;  /* 0x3727c5ac0b0b7423 */ /* 0x000fe20000000000 */
[----:B------:R-:W-:Y:S01]  /*0480*/  MUFU.RSQ R10, R12 ;  /* 0x0000000c000a7308 */ /* 0x000fe20000001400 */
[----:B-12---:R-:W-:-:S07]  /*0490*/  IMAD.WIDE R2, R9, 0x4, R6 ;  /* 0x0000000409027825 */ /* 0x006fce00078e0206 */
[----:B------:R-:W0:Y:S02]  /*04a0*/  MUFU.RSQ R11, R11 ;  /* 0x0000000b000b7308 */ /* 0x000e240000001400 */
[----:B0-----:R-:W-:Y:S01]  /*04b0*/  STG.E.64 desc[UR4][R2.64], R10 ;  /* 0x0000000a02007986 */ /* 0x001fe2000c101b04 */
[----:B------:R-:W-:Y:S05]  /*04c0*/  EXIT ;  /* 0x000000000000794d */ /* 0x000fea0003800000 */
.L_x_0:
[----:B------:R-:W-:-:S00]  /*04d0*/  BRA `(.L_x_0) ;  /* 0xfffffffc00fc7947 */ /* 0x000fc0000383ffff */
[----:B------:R-:W-:-:S00]  /*04e0*/  NOP ;  /* 0x0000000000007918 */ /* 0x000fc00000000000 */
        /* <DEDUP_REMOVED lines=9> */
.L_x_1:


//--------------------- .nv.global.init           --------------------------
	.section	.nv.global.init,"aw",@progbits
.nv.global.init:
	.type		_$_str,@object
	.size		_$_str,(.L_0 - _$_str)
_$_str:
        /*0000*/ 	.byte	0x5f, 0x5f, 0x43, 0x55, 0x44, 0x41, 0x5f, 0x46, 0x54, 0x5a, 0x00
.L_0:


//--------------------- .nv.constant0.triton_poi_fused_native_layer_norm_relu_0 --------------------------
	.section	.nv.constant0.triton_poi_fused_native_layer_norm_relu_0,"a",@progbits
	.sectionflags	@""
	.align	4
.nv.constant0.triton_poi_fused_native_layer_norm_relu_0:
	.zero		556
